//
// Generated by NVIDIA NVVM Compiler
//
// Compiler Build ID: CL-36424714
// Cuda compilation tools, release 13.0, V13.0.88
// Based on NVVM 20.0.0
//

.version 9.0
.target sm_100
.address_size 64

	// .globl	_Z9SumaVecCUPiS_S_

.visible .entry _Z9SumaVecCUPiS_S_(
	.param .u64 .ptr .align 1 _Z9SumaVecCUPiS_S__param_0,
	.param .u64 .ptr .align 1 _Z9SumaVecCUPiS_S__param_1,
	.param .u64 .ptr .align 1 _Z9SumaVecCUPiS_S__param_2
)
{
	.reg .pred 	%p<2>;
	.reg .b32 	%r<8>;
	.reg .b64 	%rd<11>;

	ld.param.u64 	%rd1, [_Z9SumaVecCUPiS_S__param_0];
	ld.param.u64 	%rd2, [_Z9SumaVecCUPiS_S__param_1];
	ld.param.u64 	%rd3, [_Z9SumaVecCUPiS_S__param_2];
	mov.u32 	%r2, %tid.x;
	mov.u32 	%r3, %ctaid.x;
	mov.u32 	%r4, %ntid.x;
	mad.lo.s32 	%r1, %r3, %r4, %r2;
	setp.gt.s32 	%p1, %r1, 999999;
	@%p1 bra 	$L__BB0_2;
	cvta.to.global.u64 	%rd4, %rd1;
	cvta.to.global.u64 	%rd5, %rd2;
	cvta.to.global.u64 	%rd6, %rd3;
	mul.wide.s32 	%rd7, %r1, 4;
	add.s64 	%rd8, %rd4, %rd7;
	ld.global.u32 	%r5, [%rd8];
	add.s64 	%rd9, %rd5, %rd7;
	ld.global.u32 	%r6, [%rd9];
	add.s32 	%r7, %r6, %r5;
	add.s64 	%rd10, %rd6, %rd7;
	st.global.u32 	[%rd10], %r7;
$L__BB0_2:
	ret;

}


// ===== COMPILED SASS (sm_100) =====

	.target	sm_100

	.elftype	@"ET_EXEC"


//--------------------- .note.nv.tkinfo           --------------------------
	.section	.note.nv.tkinfo,"",@"SHT_NOTE"
	.sectionflags	@"SHF_NOTE_NV_TKINFO"
	.tkinfo
        /*0018*/ 	.word	0x00000002
        /*0030*/ 	.string	""
        /*0030*/ 	.string	"ptxas"
        /*0030*/ 	.string	"Cuda compilation tools, release 13.0, V13.0.88"
        /*0030*/ 	.string	"Build cuda_13.0.r13.0/compiler.36424714_0"
        /*0030*/ 	.string	"-arch sm_100 -m 64 "



//--------------------- .note.nv.cuinfo           --------------------------
	.section	.note.nv.cuinfo,"",@"SHT_NOTE"
	.sectionflags	@"SHF_NOTE_NV_CUINFO"
        /*0018*/ 	.short	0x0002
        /*001a*/ 	.short	0x0064
        /*001c*/ 	.short	0x0082
	.zero		2


//--------------------- .nv.info                  --------------------------
	.section	.nv.info,"",@"SHT_CUDA_INFO"
	.align	4


	//----- nvinfo : EIATTR_REGCOUNT
	.align		4
        /*0000*/ 	.byte	0x04, 0x2f
        /*0002*/ 	.short	(.L_1 - .L_0)
	.align		4
.L_0:
        /*0004*/ 	.word	index@(_Z9SumaVecCUPiS_S_)
        /*0008*/ 	.word	0x0000000c


	//----- nvinfo : EIATTR_FRAME_SIZE
	.align		4
.L_1:
        /*000c*/ 	.byte	0x04, 0x11
        /*000e*/ 	.short	(.L_3 - .L_2)
	.align		4
.L_2:
        /*0010*/ 	.word	index@(_Z9SumaVecCUPiS_S_)
        /*0014*/ 	.word	0x00000000


	//----- nvinfo : EIATTR_MIN_STACK_SIZE
	.align		4
.L_3:
        /*0018*/ 	.byte	0x04, 0x12
        /*001a*/ 	.short	(.L_5 - .L_4)
	.align		4
.L_4:
        /*001c*/ 	.word	index@(_Z9SumaVecCUPiS_S_)
        /*0020*/ 	.word	0x00000000
.L_5:


//--------------------- .nv.compat                --------------------------
	.section	.nv.compat,"",@"SHT_CUDA_COMPAT_INFO"
	.align	4
        /*0000*/ 	.byte	0x02, 0x09, 0x00, 0x00, 0x02, 0x02, 0x01, 0x00, 0x02, 0x05, 0x05, 0x00, 0x03, 0x07, 0x01, 0x01
        /*0010*/ 	.byte	0x02, 0x03, 0x00, 0x00, 0x02, 0x06, 0x01, 0x00, 0x04, 0x0b, 0x08, 0x00, 0x09, 0x00, 0x00, 0x00
        /*0020*/ 	.byte	0x00, 0x00, 0x00, 0x00


//--------------------- .nv.info._Z9SumaVecCUPiS_S_ --------------------------
	.section	.nv.info._Z9SumaVecCUPiS_S_,"",@"SHT_CUDA_INFO"
	.sectionflags	@""
	.align	4


	//----- nvinfo : EIATTR_CUDA_API_VERSION
	.align		4
        /*0000*/ 	.byte	0x04, 0x37
        /*0002*/ 	.short	(.L_7 - .L_6)
.L_6:
        /*0004*/ 	.word	0x00000082


	//----- nvinfo : EIATTR_KPARAM_INFO
	.align		4
.L_7:
        /*0008*/ 	.byte	0x04, 0x17
        /*000a*/ 	.short	(.L_9 - .L_8)
.L_8:
        /*000c*/ 	.word	0x00000000
        /*0010*/ 	.short	0x0002
        /*0012*/ 	.short	0x0010
        /*0014*/ 	.byte	0x00, 0xf5, 0x21, 0x00


	//----- nvinfo : EIATTR_KPARAM_INFO
	.align		4
.L_9:
        /*0018*/ 	.byte	0x04, 0x17
        /*001a*/ 	.short	(.L_11 - .L_10)
.L_10:
        /*001c*/ 	.word	0x00000000
        /*0020*/ 	.short	0x0001
        /*0022*/ 	.short	0x0008
        /*0024*/ 	.byte	0x00, 0xf5, 0x21, 0x00


	//----- nvinfo : EIATTR_KPARAM_INFO
	.align		4
.L_11:
        /*0028*/ 	.byte	0x04, 0x17
        /*002a*/ 	.short	(.L_13 - .L_12)
.L_12:
        /*002c*/ 	.word	0x00000000
        /*0030*/ 	.short	0x0000
        /*0032*/ 	.short	0x0000
        /*0034*/ 	.byte	0x00, 0xf5, 0x21, 0x00


	//----- nvinfo : EIATTR_SPARSE_MMA_MASK
	.align		4
.L_13:
        /*0038*/ 	.byte	0x03, 0x50
        /*003a*/ 	.short	0x0000


	//----- nvinfo : EIATTR_MAXREG_COUNT
	.align		4
        /*003c*/ 	.byte	0x03, 0x1b
        /*003e*/ 	.short	0x00ff


	//----- nvinfo : EIATTR_MERCURY_ISA_VERSION
	.align		4
        /*0040*/ 	.byte	0x03, 0x5f
        /*0042*/ 	.short	0x0101


	//----- nvinfo : EIATTR_VRC_CTA_INIT_COUNT
	.align		4
        /*0044*/ 	.byte	0x02, 0x4a
	.zero		1
	.zero		1


	//----- nvinfo : EIATTR_EXIT_INSTR_OFFSETS
	.align		4
        /*0048*/ 	.byte	0x04, 0x1c
        /*004a*/ 	.short	(.L_15 - .L_14)


	//   ....[0]....
.L_14:
        /*004c*/ 	.word	0x00000060


	//   ....[1]....
        /*0050*/ 	.word	0x00000120


	//----- nvinfo : EIATTR_CBANK_PARAM_SIZE
	.align		4
.L_15:
        /*0054*/ 	.byte	0x03, 0x19
        /*0056*/ 	.short	0x0018


	//----- nvinfo : EIATTR_PARAM_CBANK
	.align		4
        /*0058*/ 	.byte	0x04, 0x0a
        /*005a*/ 	.short	(.L_17 - .L_16)
	.align		4
.L_16:
        /*005c*/ 	.word	index@(.nv.constant0._Z9SumaVecCUPiS_S_)
        /*0060*/ 	.short	0x0380
        /*0062*/ 	.short	0x0018


	//----- nvinfo : EIATTR_SW_WAR
	.align		4
.L_17:
        /*0064*/ 	.byte	0x04, 0x36
        /*0066*/ 	.short	(.L_19 - .L_18)
.L_18:
        /*0068*/ 	.word	0x00000008
.L_19:


//--------------------- .nv.callgraph             --------------------------
	.section	.nv.callgraph,"",@"SHT_CUDA_CALLGRAPH"
	.align	4
	.sectionentsize	8
	.align		4
        /*0000*/ 	.word	0x00000000
	.align		4
        /*0004*/ 	.word	0xffffffff
	.align		4
        /*0008*/ 	.word	0x00000000
	.align		4
        /*000c*/ 	.word	0xfffffffe
	.align		4
        /*0010*/ 	.word	0x00000000
	.align		4
        /*0014*/ 	.word	0xfffffffd
	.align		4
        /*0018*/ 	.word	0x00000000
	.align		4
        /*001c*/ 	.word	0xfffffffc


//--------------------- .text._Z9SumaVecCUPiS_S_  --------------------------
	.section	.text._Z9SumaVecCUPiS_S_,"ax",@progbits
	.align	128
        .global         _Z9SumaVecCUPiS_S_
        .type           _Z9SumaVecCUPiS_S_,@function
        .size           _Z9SumaVecCUPiS_S_,(.L_x_1 - _Z9SumaVecCUPiS_S_)
        .other          _Z9SumaVecCUPiS_S_,@"STO_CUDA_ENTRY STV_DEFAULT"
_Z9SumaVecCUPiS_S_:
.text._Z9SumaVecCUPiS_S_:
[----:B------:R-:W-:Y:S01]  /*0000*/  LDC R1, c[0x0][0x37c] ;  /* 0x0000df00ff017b82 */ /* 0x000fe20000000800 */
[----:B------:R-:W0:Y:S07]  /*0010*/  S2R R9, SR_TID.X ;  /* 0x0000000000097919 */ /* 0x000e2e0000002100 */
[----:B------:R-:W0:Y:S08]  /*0020*/  S2UR UR4, SR_CTAID.X ;  /* 0x00000000000479c3 */ /* 0x000e300000002500 */
[----:B------:R-:W0:Y:S02]  /*0030*/  LDC R0, c[0x0][0x360] ;  /* 0x0000d800ff007b82 */ /* 0x000e240000000800 */
[----:B0-----:R-:W-:-:S05]  /*0040*/  IMAD R9, R0, UR4, R9 ;  /* 0x0000000400097c24 */ /* 0x001fca000f8e0209 */
[----:B------:R-:W-:-:S13]  /*0050*/  ISETP.GT.AND P0, PT, R9, 0xf423f, PT ;  /* 0x000f423f0900780c */ /* 0x000fda0003f04270 */
[----:B------:R-:W-:Y:S05]  /*0060*/  @P0 EXIT ;  /* 0x000000000000094d */ /* 0x000fea0003800000 */
[----:B------:R-:W0:Y:S01]  /*0070*/  LDC.64 R2, c[0x0][0x380] ;  /* 0x0000e000ff027b82 */ /* 0x000e220000000a00 */
[----:B------:R-:W1:Y:S07]  /*0080*/  LDCU.64 UR4, c[0x0][0x358] ;  /* 0x00006b00ff0477ac */ /* 0x000e6e0008000a00 */
[----:B------:R-:W2:Y:S08]  /*0090*/  LDC.64 R4, c[0x0][0x388] ;  /* 0x0000e200ff047b82 */ /* 0x000eb00000000a00 */
[----:B------:R-:W3:Y:S01]  /*00a0*/  LDC.64 R6, c[0x0][0x390] ;  /* 0x0000e400ff067b82 */ /* 0x000ee20000000a00 */
[----:B0-----:R-:W-:-:S06]  /*00b0*/  IMAD.WIDE R2, R9, 0x4, R2 ;  /* 0x0000000409027825 */ /* 0x001fcc00078e0202 */
[----:B-1----:R-:W4:Y:S01]  /*00c0*/  LDG.E R2, desc[UR4][R2.64] ;  /* 0x0000000402027981 */ /* 0x002f22000c1e1900 */
[----:B--2---:R-:W-:-:S06]  /*00d0*/  IMAD.WIDE R4, R9, 0x4, R4 ;  /* 0x0000000409047825 */ /* 0x004fcc00078e0204 */
[----:B------:R-:W4:Y:S01]  /*00e0*/  LDG.E R5, desc[UR4][R4.64] ;  /* 0x0000000404057981 */ /* 0x000f22000c1e1900 */
[----:B---3--:R-:W-:Y:S01]  /*00f0*/  IMAD.WIDE R6, R9, 0x4, R6 ;  /* 0x0000000409067825 */ /* 0x008fe200078e0206 */
[----:B----4-:R-:W-:-:S05]  /*0100*/  IADD3 R9, PT, PT, R2, R5, RZ ;  /* 0x0000000502097210 */ /* 0x010fca0007ffe0ff */
[----:B------:R-:W-:Y:S01]  /*0110*/  STG.E desc[UR4][R6.64], R9 ;  /* 0x0000000906007986 */ /* 0x000fe2000c101904 */
[----:B------:R-:W-:Y:S05]  /*0120*/  EXIT ;  /* 0x000000000000794d */ /* 0x000fea0003800000 */
.L_x_0:
[----:B------:R-:W-:-:S00]  /*0130*/  BRA `(.L_x_0) ;  /* 0xfffffffc00fc7947 */ /* 0x000fc0000383ffff */
[----:B------:R-:W-:-:S00]  /*0140*/  NOP ;  /* 0x0000000000007918 */ /* 0x000fc00000000000 */
        /* <DEDUP_REMOVED lines=11> */
.L_x_1:


//--------------------- .nv.shared.reserved.0     --------------------------
	.section	.nv.shared.reserved.0,"aw",@nobits
	.weak		__nv_reservedSMEM_offset_0_alias
	.size		__nv_reservedSMEM_offset_0_alias, 0, 64
	.other		__nv_reservedSMEM_offset_0_alias,@"STO_CUDA_RESERVED_SHARED STV_DEFAULT"
__nv_reservedSMEM_offset_0_alias:
	.zero		0
	.zero		64


//--------------------- .nv.constant0._Z9SumaVecCUPiS_S_ --------------------------
	.section	.nv.constant0._Z9SumaVecCUPiS_S_,"a",@progbits
	.sectionflags	@""
	.align	4
.nv.constant0._Z9SumaVecCUPiS_S_:
	.zero		920


//--------------------- SYMBOLS --------------------------

	.type		.nv.reservedSmem.offset0,@object
	.size		.nv.reservedSmem.offset0,0x4
